	.headerflags	@"EF_CUDA_TEXMODE_UNIFIED EF_CUDA_64BIT_ADDRESS EF_CUDA_ACCELERATORS EF_CUDA_SM90 EF_CUDA_VIRTUAL_SM(EF_CUDA_SM90)"
	.elftype	@"ET_EXEC"


//--------------------- .nv.info                  --------------------------
	.section	.nv.info,"",@"SHT_CUDA_INFO"
	.align	4


	//----- nvinfo : EIATTR_REGCOUNT
	.align		4
        /*0000*/ 	.byte	0x04, 0x2f
        /*0002*/ 	.short	(.L_1 - .L_0)
	.align		4
.L_0:
        /*0004*/ 	.word	index@(triton_per_fused_mean_silu_2)
        /*0008*/ 	.word	0x00000020


	//----- nvinfo : EIATTR_MIN_STACK_SIZE
	.align		4
.L_1:
        /*000c*/ 	.byte	0x04, 0x12
        /*000e*/ 	.short	(.L_3 - .L_2)
	.align		4
.L_2:
        /*0010*/ 	.word	index@(triton_per_fused_mean_silu_2)
        /*0014*/ 	.word	0x00000000


	//----- nvinfo : EIATTR_FRAME_SIZE
	.align		4
.L_3:
        /*0018*/ 	.byte	0x04, 0x11
        /*001a*/ 	.short	(.L_5 - .L_4)
	.align		4
.L_4:
        /*001c*/ 	.word	index@(triton_per_fused_mean_silu_2)
        /*0020*/ 	.word	0x00000000


	//----- nvinfo : EIATTR_MIN_STACK_SIZE
	.align		4
.L_5:
        /*0024*/ 	.byte	0x04, 0x12
        /*0026*/ 	.short	(.L_7 - .L_6)
	.align		4
.L_6:
        /*0028*/ 	.word	index@(triton_per_fused_mean_silu_2)
        /*002c*/ 	.word	0x00000000
.L_7:


//--------------------- .nv.info.triton_per_fused_mean_silu_2 --------------------------
	.section	.nv.info.triton_per_fused_mean_silu_2,"",@"SHT_CUDA_INFO"
	.sectionflags	@""
	.align	4


	//----- nvinfo : EIATTR_CUDA_API_VERSION
	.align		4
        /*0000*/ 	.byte	0x04, 0x37
        /*0002*/ 	.short	(.L_9 - .L_8)
.L_8:
        /*0004*/ 	.word	0x0000007c


	//----- nvinfo : EIATTR_KPARAM_INFO
	.align		4
.L_9:
        /*0008*/ 	.byte	0x04, 0x17
        /*000a*/ 	.short	(.L_11 - .L_10)
.L_10:
        /*000c*/ 	.word	0x00000000
        /*0010*/ 	.short	0x0003
        /*0012*/ 	.short	0x0014
        /*0014*/ 	.byte	0x00, 0xf0, 0x11, 0x00


	//----- nvinfo : EIATTR_KPARAM_INFO
	.align		4
.L_11:
        /*0018*/ 	.byte	0x04, 0x17
        /*001a*/ 	.short	(.L_13 - .L_12)
.L_12:
        /*001c*/ 	.word	0x00000000
        /*0020*/ 	.short	0x0002
        /*0022*/ 	.short	0x0010
        /*0024*/ 	.byte	0x00, 0xf0, 0x11, 0x00


	//----- nvinfo : EIATTR_KPARAM_INFO
	.align		4
.L_13:
        /*0028*/ 	.byte	0x04, 0x17
        /*002a*/ 	.short	(.L_15 - .L_14)
.L_14:
        /*002c*/ 	.word	0x00000000
        /*0030*/ 	.short	0x0001
        /*0032*/ 	.short	0x0008
        /*0034*/ 	.byte	0x00, 0xf4, 0x21, 0x00


	//----- nvinfo : EIATTR_KPARAM_INFO
	.align		4
.L_15:
        /*0038*/ 	.byte	0x04, 0x17
        /*003a*/ 	.short	(.L_17 - .L_16)
.L_16:
        /*003c*/ 	.word	0x00000000
        /*0040*/ 	.short	0x0000
        /*0042*/ 	.short	0x0000
        /*0044*/ 	.byte	0x00, 0xf4, 0x21, 0x00


	//----- nvinfo : EIATTR_SPARSE_MMA_MASK
	.align		4
.L_17:
        /*0048*/ 	.byte	0x03, 0x50
        /*004a*/ 	.short	0x0000


	//----- nvinfo : EIATTR_MAXREG_COUNT
	.align		4
        /*004c*/ 	.byte	0x03, 0x1b
        /*004e*/ 	.short	0x00ff


	//----- nvinfo : EIATTR_COOP_GROUP_MASK_REGIDS
	.align		4
        /*0050*/ 	.byte	0x04, 0x29
        /*0052*/ 	.short	(.L_19 - .L_18)


	//   ....[0]....
.L_18:
        /*0054*/ 	.word	0xffffffff


	//   ....[1]....
        /*0058*/ 	.word	0xffffffff


	//   ....[2]....
        /*005c*/ 	.word	0xffffffff


	//   ....[3]....
        /*0060*/ 	.word	0xffffffff


	//   ....[4]....
        /*0064*/ 	.word	0xffffffff


	//   ....[5]....
        /*0068*/ 	.word	0xffffffff


	//   ....[6]....
        /*006c*/ 	.word	0xffffffff


	//   ....[7]....
        /*0070*/ 	.word	0xffffffff


	//   ....[8]....
        /*0074*/ 	.word	0xffffffff


	//   ....[9]....
        /*0078*/ 	.word	0xffffffff


	//   ....[10]....
        /*007c*/ 	.word	0xffffffff


	//   ....[11]....
        /*0080*/ 	.word	0xffffffff


	//----- nvinfo : EIATTR_COOP_GROUP_INSTR_OFFSETS
	.align		4
.L_19:
        /*0084*/ 	.byte	0x04, 0x28
        /*0086*/ 	.short	(.L_21 - .L_20)


	//   ....[0]....
.L_20:
        /*0088*/ 	.word	0x00000a00


	//   ....[1]....
        /*008c*/ 	.word	0x00000a10


	//   ....[2]....
        /*0090*/ 	.word	0x00000a20


	//   ....[3]....
        /*0094*/ 	.word	0x00000a30


	//   ....[4]....
        /*0098*/ 	.word	0x00000a80


	//   ....[5]....
        /*009c*/ 	.word	0x00000a90


	//   ....[6]....
        /*00a0*/ 	.word	0x00000aa0


	//   ....[7]....
        /*00a4*/ 	.word	0x00000ab0


	//   ....[8]....
        /*00a8*/ 	.word	0x00000b00


	//   ....[9]....
        /*00ac*/ 	.word	0x00000b10


	//   ....[10]....
        /*00b0*/ 	.word	0x00000b20


	//   ....[11]....
        /*00b4*/ 	.word	0x00000b30


	//----- nvinfo : EIATTR_EXIT_INSTR_OFFSETS
	.align		4
.L_21:
        /*00b8*/ 	.byte	0x04, 0x1c
        /*00ba*/ 	.short	(.L_23 - .L_22)


	//   ....[0]....
.L_22:
        /*00bc*/ 	.word	0x00000d10


	//   ....[1]....
        /*00c0*/ 	.word	0x00000d40


	//----- nvinfo : EIATTR_REQNTID
	.align		4
.L_23:
        /*00c4*/ 	.byte	0x04, 0x10
        /*00c6*/ 	.short	(.L_25 - .L_24)
.L_24:
        /*00c8*/ 	.word	0x00000100
        /*00cc*/ 	.word	0x00000001
        /*00d0*/ 	.word	0x00000001


	//----- nvinfo : EIATTR_CBANK_PARAM_SIZE
	.align		4
.L_25:
        /*00d4*/ 	.byte	0x03, 0x19
        /*00d6*/ 	.short	0x0018


	//----- nvinfo : EIATTR_PARAM_CBANK
	.align		4
        /*00d8*/ 	.byte	0x04, 0x0a
        /*00da*/ 	.short	(.L_27 - .L_26)
	.align		4
.L_26:
        /*00dc*/ 	.word	index@(.nv.constant0.triton_per_fused_mean_silu_2)
        /*00e0*/ 	.short	0x0210
        /*00e2*/ 	.short	0x0018


	//----- nvinfo : EIATTR_SW_WAR
	.align		4
.L_27:
        /*00e4*/ 	.byte	0x04, 0x36
        /*00e6*/ 	.short	(.L_29 - .L_28)
.L_28:
        /*00e8*/ 	.word	0x00000008
.L_29:


//--------------------- .nv.callgraph             --------------------------
	.section	.nv.callgraph,"",@"SHT_CUDA_CALLGRAPH"
	.align	4
	.sectionentsize	8
	.align		4
        /*0000*/ 	.word	0x00000000
	.align		4
        /*0004*/ 	.word	0xffffffff
	.align		4
        /*0008*/ 	.word	0x00000000
	.align		4
        /*000c*/ 	.word	0xfffffffe
	.align		4
        /*0010*/ 	.word	0x00000000
	.align		4
        /*0014*/ 	.word	0xfffffffd
	.align		4
        /*0018*/ 	.word	0x00000000
	.align		4
        /*001c*/ 	.word	0xfffffffc


//--------------------- .text.triton_per_fused_mean_silu_2 --------------------------
	.section	.text.triton_per_fused_mean_silu_2,"ax",@progbits
	.sectionflags	@"SHF_BARRIERS=1"
	.align	128
        .global         triton_per_fused_mean_silu_2
        .type           triton_per_fused_mean_silu_2,@function
        .size           triton_per_fused_mean_silu_2,(.L_x_1 - triton_per_fused_mean_silu_2)
        .other          triton_per_fused_mean_silu_2,@"STO_CUDA_ENTRY STV_DEFAULT"
triton_per_fused_mean_silu_2:
.text.triton_per_fused_mean_silu_2:
[----:B------:R-:W0:Y:S02]  /*0000*/  LDC R1, c[0x0][0x28] ;  /* 0x00000a00ff017b82 */ /* 0x000e240000000800 */
[----:B------:R-:W1:Y:S01]  /*0010*/  S2R R0, SR_CTAID.X ;  /* 0x0000000000007919 */ /* 0x000e620000002500 */
[----:B------:R-:W2:Y:S01]  /*0020*/  LDC.64 R8, c[0x0][0x218] ;  /* 0x00008600ff087b82 */ /* 0x000ea20000000a00 */
[----:B------:R-:W-:Y:S01]  /*0030*/  ULDC.64 UR6, c[0x0][0x208] ;  /* 0x0000820000067ab9 */ /* 0x000fe20000000a00 */
[----:B------:R-:W3:Y:S01]  /*0040*/  S2R R3, SR_TID.X ;  /* 0x0000000000037919 */ /* 0x000ee20000002100 */
[----:B-1----:R-:W-:Y:S02]  /*0050*/  SHF.L.U32 R0, R0, 0x7, RZ ;  /* 0x0000000700007819 */ /* 0x002fe400000006ff */
[----:B---3--:R-:W-:Y:S02]  /*0060*/  SHF.L.U32 R13, R3, 0x2, RZ ;  /* 0x00000002030d7819 */ /* 0x008fe400000006ff */
[----:B------:R-:W-:Y:S02]  /*0070*/  SHF.R.U32.HI R16, RZ, 0x5, R3 ;  /* 0x00000005ff107819 */ /* 0x000fe40000011603 */
[----:B------:R-:W-:-:S02]  /*0080*/  LOP3.LUT R4, R0, 0x7c, R13, 0xf8, !PT ;  /* 0x0000007c00047812 */ /* 0x000fc400078ef80d */
[----:B------:R-:W-:Y:S02]  /*0090*/  SGXT.U32 R16, R16, 0x3 ;  /* 0x000000031010781a */ /* 0x000fe40000000000 */
[C---:B------:R-:W-:Y:S01]  /*00a0*/  ISETP.GE.AND P0, PT, R4.reuse, 0x1400, PT ;  /* 0x000014000400780c */ /* 0x040fe20003f06270 */
[----:B------:R-:W-:-:S05]  /*00b0*/  IMAD.HI R5, R4, 0x66666667, RZ ;  /* 0x6666666704057827 */ /* 0x000fca00078e02ff */
[----:B------:R-:W-:-:S04]  /*00c0*/  SHF.R.U32.HI R6, RZ, 0x1f, R5 ;  /* 0x0000001fff067819 */ /* 0x000fc80000011605 */
[----:B------:R-:W-:-:S05]  /*00d0*/  LEA.HI.SX32 R5, R5, R6, 0x17 ;  /* 0x0000000605057211 */ /* 0x000fca00078fbaff */
[----:B------:R-:W-:-:S04]  /*00e0*/  IMAD R7, R5, -0x500, R4 ;  /* 0xfffffb0005077824 */ /* 0x000fc800078e0204 */
[----:B------:R-:W-:-:S04]  /*00f0*/  IMAD R6, R16, 0x500, R7 ;  /* 0x0000050010067824 */ /* 0x000fc800078e0207 */
[----:B------:R-:W-:Y:S01]  /*0100*/  IMAD R19, R5, 0x5000, R6 ;  /* 0x0000500005137824 */ /* 0x000fe200078e0206 */
[----:B------:R-:W-:Y:S02]  /*0110*/  CS2R R4, SRZ ;  /* 0x0000000000047805 */ /* 0x000fe4000001ff00 */
[----:B------:R-:W-:Y:S02]  /*0120*/  CS2R R6, SRZ ;  /* 0x0000000000067805 */ /* 0x000fe4000001ff00 */
[----:B------:R-:W-:Y:S01]  /*0130*/  IADD3 R21, R19, 0x2800, RZ ;  /* 0x0000280013157810 */ /* 0x000fe20007ffe0ff */
[----:B--2---:R-:W-:Y:S01]  /*0140*/  IMAD.WIDE R18, R19, 0x4, R8 ;  /* 0x0000000413127825 */ /* 0x004fe200078e0208 */
[----:B------:R-:W-:-:S03]  /*0150*/  CS2R R10, SRZ ;  /* 0x00000000000a7805 */ /* 0x000fc6000001ff00 */
[----:B------:R-:W-:Y:S01]  /*0160*/  IMAD.WIDE R20, R21, 0x4, R8 ;  /* 0x0000000415147825 */ /* 0x000fe200078e0208 */
[----:B------:R-:W2:Y:S01]  /*0170*/  @!P0 LDG.E.128 R4, desc[UR6][R18.64] ;  /* 0x0000000612048981 */ /* 0x000ea2000c1e1d00 */
[----:B------:R-:W-:-:S06]  /*0180*/  CS2R R8, SRZ ;  /* 0x0000000000087805 */ /* 0x000fcc000001ff00 */
[----:B------:R-:W3:Y:S01]  /*0190*/  @!P0 LDG.E.128 R8, desc[UR6][R20.64] ;  /* 0x0000000614088981 */ /* 0x000ee2000c1e1d00 */
[----:B------:R-:W1:Y:S01]  /*01a0*/  S2UR UR5, SR_CgaCtaId ;  /* 0x00000000000579c3 */ /* 0x000e620000008800 */
[----:B------:R-:W-:Y:S01]  /*01b0*/  UMOV UR4, 0x400 ;  /* 0x0000040000047882 */ /* 0x000fe20000000000 */
[----:B------:R-:W-:Y:S01]  /*01c0*/  SHF.L.U32 R16, R16, 0x2, RZ ;  /* 0x0000000210107819 */ /* 0x000fe200000006ff */
[----:B-1----:R-:W-:Y:S01]  /*01d0*/  UPRMT UR4, UR5, 0x654, UR4 ;  /* 0x0000065405047896 */ /* 0x002fe20008000004 */
[----:B--2---:R-:W-:-:S05]  /*01e0*/  SEL R4, R4, RZ, !P0 ;  /* 0x000000ff04047207 */ /* 0x004fca0004000000 */
[----:B------:R-:W-:Y:S01]  /*01f0*/  FADD R17, RZ, -R4 ;  /* 0x80000004ff117221 */ /* 0x000fe20000000000 */
[----:B---3--:R-:W-:-:S03]  /*0200*/  SEL R8, R8, RZ, !P0 ;  /* 0x000000ff08087207 */ /* 0x008fc60004000000 */
[----:B------:R-:W-:Y:S02]  /*0210*/  FMUL R23, R17, 1.4426950216293334961 ;  /* 0x3fb8aa3b11177820 */ /* 0x000fe40000400000 */
[----:B------:R-:W-:-:S03]  /*0220*/  FADD R17, RZ, -R8 ;  /* 0x80000008ff117221 */ /* 0x000fc60000000000 */
[----:B------:R-:W-:Y:S02]  /*0230*/  FSETP.GEU.AND P5, PT, R23, -126, PT ;  /* 0xc2fc00001700780b */ /* 0x000fe40003fae000 */
[----:B------:R-:W-:Y:S01]  /*0240*/  SEL R5, R5, RZ, !P0 ;  /* 0x000000ff05057207 */ /* 0x000fe20004000000 */
[----:B------:R-:W-:Y:S01]  /*0250*/  FMUL R18, R17, 1.4426950216293334961 ;  /* 0x3fb8aa3b11127820 */ /* 0x000fe20000400000 */
[----:B------:R-:W-:Y:S02]  /*0260*/  SEL R10, R10, RZ, !P0 ;  /* 0x000000ff0a0a7207 */ /* 0x000fe40004000000 */
[----:B------:R-:W-:Y:S01]  /*0270*/  SEL R9, R9, RZ, !P0 ;  /* 0x000000ff09097207 */ /* 0x000fe20004000000 */
[----:B------:R-:W-:Y:S01]  /*0280*/  FADD R17, RZ, -R5 ;  /* 0x80000005ff117221 */ /* 0x000fe20000000000 */
[----:B------:R-:W-:Y:S01]  /*0290*/  FSETP.GEU.AND P4, PT, R18, -126, PT ;  /* 0xc2fc00001200780b */ /* 0x000fe20003f8e000 */
[----:B------:R-:W-:Y:S01]  /*02a0*/  FADD R21, RZ, -R10 ;  /* 0x8000000aff157221 */ /* 0x000fe20000000000 */
[----:B------:R-:W-:-:S03]  /*02b0*/  SEL R7, R7, RZ, !P0 ;  /* 0x000000ff07077207 */ /* 0x000fc60004000000 */
[----:B------:R-:W-:Y:S01]  /*02c0*/  @!P5 FMUL R23, R23, 0.5 ;  /* 0x3f0000001717d820 */ /* 0x000fe20000400000 */
[----:B------:R-:W-:Y:S01]  /*02d0*/  FMUL R19, R17, 1.4426950216293334961 ;  /* 0x3fb8aa3b11137820 */ /* 0x000fe20000400000 */
[----:B------:R-:W-:Y:S02]  /*02e0*/  FADD R22, RZ, -R9 ;  /* 0x80000009ff167221 */ /* 0x000fe40000000000 */
[----:B------:R1:W2:Y:S01]  /*02f0*/  MUFU.EX2 R17, R23 ;  /* 0x0000001700117308 */ /* 0x0002a20000000800 */
[----:B------:R-:W-:Y:S01]  /*0300*/  SEL R11, R11, RZ, !P0 ;  /* 0x000000ff0b0b7207 */ /* 0x000fe20004000000 */
[----:B------:R-:W-:Y:S01]  /*0310*/  FMUL R22, R22, 1.4426950216293334961 ;  /* 0x3fb8aa3b16167820 */ /* 0x000fe20000400000 */
[----:B------:R-:W-:Y:S01]  /*0320*/  SEL R6, R6, RZ, !P0 ;  /* 0x000000ff06067207 */ /* 0x000fe20004000000 */
[----:B-1----:R-:W-:Y:S01]  /*0330*/  FMUL R23, R21, 1.4426950216293334961 ;  /* 0x3fb8aa3b15177820 */ /* 0x002fe20000400000 */
[----:B------:R-:W-:Y:S01]  /*0340*/  FADD R21, RZ, -R7 ;  /* 0x80000007ff157221 */ /* 0x000fe20000000000 */
[----:B------:R-:W-:-:S02]  /*0350*/  @!P4 FMUL R18, R18, 0.5 ;  /* 0x3f0000001212c820 */ /* 0x000fc40000400000 */
[----:B------:R-:W-:Y:S01]  /*0360*/  FADD R20, RZ, -R6 ;  /* 0x80000006ff147221 */ /* 0x000fe20000000000 */
[----:B------:R-:W-:Y:S01]  /*0370*/  FMUL R24, R21, 1.4426950216293334961 ;  /* 0x3fb8aa3b15187820 */ /* 0x000fe20000400000 */
[----:B------:R-:W-:Y:S01]  /*0380*/  FADD R21, RZ, -R11 ;  /* 0x8000000bff157221 */ /* 0x000fe20000000000 */
[----:B------:R-:W-:Y:S02]  /*0390*/  FSETP.GEU.AND P3, PT, R19, -126, PT ;  /* 0xc2fc00001300780b */ /* 0x000fe40003f6e000 */
[----:B------:R-:W-:Y:S01]  /*03a0*/  FSETP.GEU.AND P2, PT, R22, -126, PT ;  /* 0xc2fc00001600780b */ /* 0x000fe20003f4e000 */
[----:B------:R-:W-:Y:S01]  /*03b0*/  FMUL R26, R21, 1.4426950216293334961 ;  /* 0x3fb8aa3b151a7820 */ /* 0x000fe20000400000 */
[----:B------:R-:W-:Y:S01]  /*03c0*/  FSETP.GEU.AND P1, PT, R23, -126, PT ;  /* 0xc2fc00001700780b */ /* 0x000fe20003f2e000 */
[----:B------:R-:W-:Y:S01]  /*03d0*/  FMUL R20, R20, 1.4426950216293334961 ;  /* 0x3fb8aa3b14147820 */ /* 0x000fe20000400000 */
[----:B------:R-:W1:Y:S01]  /*03e0*/  MUFU.EX2 R18, R18 ;  /* 0x0000001200127308 */ /* 0x000e620000000800 */
[----:B--2---:R-:W-:Y:S01]  /*03f0*/  @!P5 FMUL R17, R17, R17 ;  /* 0x000000111111d220 */ /* 0x004fe20000400000 */
[----:B------:R-:W-:-:S02]  /*0400*/  FSETP.GEU.AND P5, PT, R26, -126, PT ;  /* 0xc2fc00001a00780b */ /* 0x000fc40003fae000 */
[----:B------:R-:W-:-:S03]  /*0410*/  FSETP.GEU.AND P6, PT, R20, -126, PT ;  /* 0xc2fc00001400780b */ /* 0x000fc60003fce000 */
[----:B------:R-:W-:Y:S02]  /*0420*/  @!P3 FMUL R19, R19, 0.5 ;  /* 0x3f0000001313b820 */ /* 0x000fe40000400000 */
[----:B------:R-:W-:Y:S02]  /*0430*/  @!P2 FMUL R22, R22, 0.5 ;  /* 0x3f0000001616a820 */ /* 0x000fe40000400000 */
[----:B------:R-:W-:Y:S02]  /*0440*/  @!P1 FMUL R23, R23, 0.5 ;  /* 0x3f00000017179820 */ /* 0x000fe40000400000 */
[----:B------:R-:W2:Y:S01]  /*0450*/  MUFU.EX2 R19, R19 ;  /* 0x0000001300137308 */ /* 0x000ea20000000800 */
[----:B-1----:R-:W-:Y:S01]  /*0460*/  @!P4 FMUL R18, R18, R18 ;  /* 0x000000121212c220 */ /* 0x002fe20000400000 */
[----:B------:R-:W-:Y:S01]  /*0470*/  FSETP.GEU.AND P4, PT, R24, -126, PT ;  /* 0xc2fc00001800780b */ /* 0x000fe20003f8e000 */
[----:B------:R-:W-:Y:S01]  /*0480*/  @!P5 FMUL R26, R26, 0.5 ;  /* 0x3f0000001a1ad820 */ /* 0x000fe20000400000 */
[----:B------:R-:W-:-:S04]  /*0490*/  @!P6 FMUL R20, R20, 0.5 ;  /* 0x3f0000001414e820 */ /* 0x000fc80000400000 */
[----:B------:R-:W1:Y:S08]  /*04a0*/  MUFU.EX2 R22, R22 ;  /* 0x0000001600167308 */ /* 0x000e700000000800 */
[----:B------:R-:W3:Y:S01]  /*04b0*/  MUFU.EX2 R23, R23 ;  /* 0x0000001700177308 */ /* 0x000ee20000000800 */
[----:B------:R-:W-:-:S07]  /*04c0*/  FADD R28, R18, 1 ;  /* 0x3f800000121c7421 */ /* 0x000fce0000000000 */
[----:B------:R-:W4:Y:S01]  /*04d0*/  MUFU.EX2 R26, R26 ;  /* 0x0000001a001a7308 */ /* 0x000f220000000800 */
[----:B------:R-:W-:-:S07]  /*04e0*/  @!P4 FMUL R24, R24, 0.5 ;  /* 0x3f0000001818c820 */ /* 0x000fce0000400000 */
[----:B------:R-:W5:Y:S01]  /*04f0*/  MUFU.EX2 R20, R20 ;  /* 0x0000001400147308 */ /* 0x000f620000000800 */
[----:B--2---:R-:W-:Y:S01]  /*0500*/  @!P3 FMUL R19, R19, R19 ;  /* 0x000000131313b220 */ /* 0x004fe20000400000 */
[----:B-1----:R-:W-:Y:S01]  /*0510*/  @!P2 FMUL R22, R22, R22 ;  /* 0x000000161616a220 */ /* 0x002fe20000400000 */
[----:B---3--:R-:W-:Y:S01]  /*0520*/  @!P1 FMUL R23, R23, R23 ;  /* 0x0000001717179220 */ /* 0x008fe20000400000 */
[----:B------:R-:W-:Y:S01]  /*0530*/  FSETP.GT.AND P1, PT, R28, 8.50705917302346158658e+37, PT ;  /* 0x7e8000001c00780b */ /* 0x000fe20003f24000 */
[----:B------:R-:W-:Y:S01]  /*0540*/  FADD R27, R19, 1 ;  /* 0x3f800000131b7421 */ /* 0x000fe20000000000 */
[----:B------:R-:W-:Y:S02]  /*0550*/  FADD R25, R22, 1 ;  /* 0x3f80000016197421 */ /* 0x000fe40000000000 */
[----:B------:R1:W2:Y:S01]  /*0560*/  MUFU.EX2 R21, R24 ;  /* 0x0000001800157308 */ /* 0x0002a20000000800 */
[----:B------:R-:W-:Y:S01]  /*0570*/  FADD R23, R23, 1 ;  /* 0x3f80000017177421 */ /* 0x000fe20000000000 */
[----:B------:R-:W-:Y:S01]  /*0580*/  HFMA2.MMA R19, -RZ, RZ, 1.625, 0 ;  /* 0x3e800000ff137435 */ /* 0x000fe200000001ff */
[----:B----4-:R-:W-:Y:S01]  /*0590*/  @!P5 FMUL R26, R26, R26 ;  /* 0x0000001a1a1ad220 */ /* 0x010fe20000400000 */
[----:B-----5:R-:W-:Y:S01]  /*05a0*/  @!P6 FMUL R20, R20, R20 ;  /* 0x000000141414e220 */ /* 0x020fe20000400000 */
[----:B------:R-:W-:-:S02]  /*05b0*/  FSETP.GT.AND P6, PT, R25, 8.50705917302346158658e+37, PT ;  /* 0x7e8000001900780b */ /* 0x000fc40003fc4000 */
[----:B-1----:R-:W-:Y:S01]  /*05c0*/  FADD R24, R26, 1 ;  /* 0x3f8000001a187421 */ /* 0x002fe20000000000 */
[----:B------:R-:W-:Y:S01]  /*05d0*/  FSETP.GT.AND P5, PT, R23, 8.50705917302346158658e+37, PT ;  /* 0x7e8000001700780b */ /* 0x000fe20003fa4000 */
[----:B------:R-:W-:-:S03]  /*05e0*/  @P1 FMUL R28, R28, 0.25 ;  /* 0x3e8000001c1c1820 */ /* 0x000fc60000400000 */
[----:B------:R-:W-:Y:S02]  /*05f0*/  FSEL R29, R19, 1, P1 ;  /* 0x3f800000131d7808 */ /* 0x000fe40000800000 */
[----:B------:R-:W-:Y:S01]  /*0600*/  FSETP.GT.AND P1, PT, R24, 8.50705917302346158658e+37, PT ;  /* 0x7e8000001800780b */ /* 0x000fe20003f24000 */
[----:B------:R-:W-:Y:S01]  /*0610*/  FADD R17, R17, 1 ;  /* 0x3f80000011117421 */ /* 0x000fe20000000000 */
[----:B--2---:R-:W-:Y:S01]  /*0620*/  @!P4 FMUL R21, R21, R21 ;  /* 0x000000151515c220 */ /* 0x004fe20000400000 */
[----:B------:R-:W-:Y:S01]  /*0630*/  FADD R20, R20, 1 ;  /* 0x3f80000014147421 */ /* 0x000fe20000000000 */
[----:B------:R-:W1:Y:S02]  /*0640*/  MUFU.RCP R28, R28 ;  /* 0x0000001c001c7308 */ /* 0x000e640000001000 */
[----:B------:R-:W-:Y:S01]  /*0650*/  FADD R22, R21, 1 ;  /* 0x3f80000015167421 */ /* 0x000fe20000000000 */
[----:B------:R-:W-:Y:S01]  /*0660*/  @P6 FMUL R25, R25, 0.25 ;  /* 0x3e80000019196820 */ /* 0x000fe20000400000 */
[----:B------:R-:W-:Y:S01]  /*0670*/  FSETP.GT.AND P3, PT, R17, 8.50705917302346158658e+37, PT ;  /* 0x7e8000001100780b */ /* 0x000fe20003f64000 */
[----:B------:R-:W-:Y:S01]  /*0680*/  @P5 FMUL R23, R23, 0.25 ;  /* 0x3e80000017175820 */ /* 0x000fe20000400000 */
[----:B------:R-:W-:-:S02]  /*0690*/  FSEL R26, R19, 1, P6 ;  /* 0x3f800000131a7808 */ /* 0x000fc40003000000 */
[----:B------:R-:W-:Y:S01]  /*06a0*/  FSETP.GT.AND P4, PT, R20, 8.50705917302346158658e+37, PT ;  /* 0x7e8000001400780b */ /* 0x000fe20003f84000 */
[----:B------:R-:W2:Y:S01]  /*06b0*/  MUFU.RCP R25, R25 ;  /* 0x0000001900197308 */ /* 0x000ea20000001000 */
[----:B------:R-:W-:Y:S01]  /*06c0*/  FSETP.GT.AND P6, PT, R22, 8.50705917302346158658e+37, PT ;  /* 0x7e8000001600780b */ /* 0x000fe20003fc4000 */
[----:B------:R-:W-:Y:S01]  /*06d0*/  @P1 FMUL R24, R24, 0.25 ;  /* 0x3e80000018181820 */ /* 0x000fe20000400000 */
[----:B------:R-:W-:-:S05]  /*06e0*/  FSETP.GT.AND P2, PT, R27, 8.50705917302346158658e+37, PT ;  /* 0x7e8000001b00780b */ /* 0x000fca0003f44000 */
[----:B------:R-:W3:Y:S01]  /*06f0*/  MUFU.RCP R23, R23 ;  /* 0x0000001700177308 */ /* 0x000ee20000001000 */
[----:B------:R-:W-:Y:S01]  /*0700*/  @P3 FMUL R17, R17, 0.25 ;  /* 0x3e80000011113820 */ /* 0x000fe20000400000 */
[----:B-1----:R-:W-:Y:S01]  /*0710*/  FMUL R21, R28, R29 ;  /* 0x0000001d1c157220 */ /* 0x002fe20000400000 */
[----:B------:R-:W-:-:S05]  /*0720*/  FSEL R28, R19, 1, P5 ;  /* 0x3f800000131c7808 */ /* 0x000fca0002800000 */
[----:B------:R-:W1:Y:S01]  /*0730*/  MUFU.RCP R24, R24 ;  /* 0x0000001800187308 */ /* 0x000e620000001000 */
[----:B------:R-:W-:Y:S01]  /*0740*/  @P4 FMUL R20, R20, 0.25 ;  /* 0x3e80000014144820 */ /* 0x000fe20000400000 */
[----:B------:R-:W-:Y:S01]  /*0750*/  @P6 FMUL R22, R22, 0.25 ;  /* 0x3e80000016166820 */ /* 0x000fe20000400000 */
[----:B------:R-:W-:Y:S01]  /*0760*/  @P2 FMUL R27, R27, 0.25 ;  /* 0x3e8000001b1b2820 */ /* 0x000fe20000400000 */
[----:B--2---:R-:W-:-:S04]  /*0770*/  FMUL R26, R25, R26 ;  /* 0x0000001a191a7220 */ /* 0x004fc80000400000 */
[----:B------:R-:W2:Y:S01]  /*0780*/  MUFU.RCP R17, R17 ;  /* 0x0000001100117308 */ /* 0x000ea20000001000 */
[----:B---3--:R-:W-:Y:S01]  /*0790*/  FMUL R25, R23, R28 ;  /* 0x0000001c17197220 */ /* 0x008fe20000400000 */
[----:B------:R-:W-:Y:S01]  /*07a0*/  FSEL R23, R19, 1, P1 ;  /* 0x3f80000013177808 */ /* 0x000fe20000800000 */
[----:B------:R-:W-:-:S05]  /*07b0*/  FMUL R21, R8, R21 ;  /* 0x0000001508157220 */ /* 0x000fca0000400000 */
[----:B------:R-:W3:Y:S01]  /*07c0*/  MUFU.RCP R18, R27 ;  /* 0x0000001b00127308 */ /* 0x000ee20000001000 */
[----:B-1----:R-:W-:Y:S01]  /*07d0*/  FMUL R28, R24, R23 ;  /* 0x00000017181c7220 */ /* 0x002fe20000400000 */
[----:B------:R-:W-:-:S06]  /*07e0*/  FMUL R8, R9, R26 ;  /* 0x0000001a09087220 */ /* 0x000fcc0000400000 */
[----:B------:R-:W1:Y:S01]  /*07f0*/  MUFU.RCP R20, R20 ;  /* 0x0000001400147308 */ /* 0x000e620000001000 */
[----:B------:R-:W-:-:S07]  /*0800*/  FSEL R24, R19, 1, P3 ;  /* 0x3f80000013187808 */ /* 0x000fce0001800000 */
[----:B------:R-:W4:Y:S01]  /*0810*/  MUFU.RCP R22, R22 ;  /* 0x0000001600167308 */ /* 0x000f220000001000 */
[----:B------:R-:W-:Y:S01]  /*0820*/  FMUL R9, R10, R25 ;  /* 0x000000190a097220 */ /* 0x000fe20000400000 */
[----:B------:R-:W-:Y:S01]  /*0830*/  FMUL R10, R11, R28 ;  /* 0x0000001c0b0a7220 */ /* 0x000fe20000400000 */
[C---:B------:R-:W-:Y:S02]  /*0840*/  FSEL R11, R19.reuse, 1, P2 ;  /* 0x3f800000130b7808 */ /* 0x040fe40001000000 */
[----:B------:R-:W-:Y:S01]  /*0850*/  FSEL R23, R19, 1, P4 ;  /* 0x3f80000013177808 */ /* 0x000fe20002000000 */
[----:B--2---:R-:W-:Y:S01]  /*0860*/  FMUL R17, R17, R24 ;  /* 0x0000001811117220 */ /* 0x004fe20000400000 */
[----:B------:R-:W-:Y:S01]  /*0870*/  FSEL R19, R19, 1, P6 ;  /* 0x3f80000013137808 */ /* 0x000fe20003000000 */
[----:B---3--:R-:W-:Y:S02]  /*0880*/  FMUL R11, R18, R11 ;  /* 0x0000000b120b7220 */ /* 0x008fe40000400000 */
[----:B-1----:R-:W-:Y:S01]  /*0890*/  FMUL R20, R20, R23 ;  /* 0x0000001714147220 */ /* 0x002fe20000400000 */
[----:B------:R-:W-:Y:S01]  /*08a0*/  FFMA R17, R4, R17, R21 ;  /* 0x0000001104117223 */ /* 0x000fe20000000015 */
[----:B------:R-:W-:Y:S01]  /*08b0*/  LOP3.LUT R4, R13, 0x7c, RZ, 0xc0, !PT ;  /* 0x0000007c0d047812 */ /* 0x000fe200078ec0ff */
[----:B----4-:R-:W-:Y:S01]  /*08c0*/  FMUL R19, R22, R19 ;  /* 0x0000001316137220 */ /* 0x010fe20000400000 */
[----:B------:R-:W-:Y:S01]  /*08d0*/  FFMA R8, R5, R11, R8 ;  /* 0x0000000b05087223 */ /* 0x000fe20000000008 */
[----:B------:R-:W-:Y:S01]  /*08e0*/  FFMA R9, R6, R20, R9 ;  /* 0x0000001406097223 */ /* 0x000fe20000000009 */
[----:B------:R-:W-:Y:S01]  /*08f0*/  SHF.L.U32 R5, R4, 0x5, RZ ;  /* 0x0000000504057819 */ /* 0x000fe200000006ff */
[----:B------:R-:W-:Y:S01]  /*0900*/  FFMA R10, R7, R19, R10 ;  /* 0x00000013070a7223 */ /* 0x000fe2000000000a */
[----:B------:R-:W-:-:S02]  /*0910*/  SEL R17, R17, RZ, !P0 ;  /* 0x000000ff11117207 */ /* 0x000fc40004000000 */
[----:B------:R-:W-:Y:S02]  /*0920*/  LOP3.LUT R16, R5, R16, RZ, 0xfc, !PT ;  /* 0x0000001005107212 */ /* 0x000fe400078efcff */
[----:B------:R-:W-:Y:S02]  /*0930*/  SEL R7, R8, RZ, !P0 ;  /* 0x000000ff08077207 */ /* 0x000fe40004000000 */
[----:B------:R-:W-:Y:S02]  /*0940*/  SEL R9, R9, RZ, !P0 ;  /* 0x000000ff09097207 */ /* 0x000fe40004000000 */
[----:B------:R-:W-:Y:S01]  /*0950*/  SEL R11, R10, RZ, !P0 ;  /* 0x000000ff0a0b7207 */ /* 0x000fe20004000000 */
[----:B------:R-:W-:Y:S04]  /*0960*/  STS [R16+UR4], R17 ;  /* 0x0000001110007988 */ /* 0x000fe80008000804 */
[----:B------:R-:W-:Y:S04]  /*0970*/  STS [R16+UR4+0x20], R7 ;  /* 0x0000200710007988 */ /* 0x000fe80008000804 */
[----:B------:R-:W-:Y:S04]  /*0980*/  STS [R16+UR4+0x40], R9 ;  /* 0x0000400910007988 */ /* 0x000fe80008000804 */
[----:B------:R-:W-:Y:S01]  /*0990*/  STS [R16+UR4+0x60], R11 ;  /* 0x0000600b10007988 */ /* 0x000fe20008000804 */
[----:B------:R-:W-:Y:S01]  /*09a0*/  BAR.SYNC.DEFER_BLOCKING 0x0 ;  /* 0x0000000000007b1d */ /* 0x000fe20000010000 */
[----:B------:R-:W-:-:S13]  /*09b0*/  ISETP.GE.AND P1, PT, R3, 0x400, PT ;  /* 0x000004000300780c */ /* 0x000fda0003f26270 */
[----:B------:R-:W1:Y:S04]  /*09c0*/  @!P1 LDS R14, [R13+UR4] ;  /* 0x000000040d0e9984 */ /* 0x000e680008000800 */
[----:B------:R-:W2:Y:S04]  /*09d0*/  @!P1 LDS R2, [R13+UR4+0x400] ;  /* 0x000400040d029984 */ /* 0x000ea80008000800 */
[----:B------:R-:W3:Y:S04]  /*09e0*/  @!P1 LDS R12, [R13+UR4+0x800] ;  /* 0x000800040d0c9984 */ /* 0x000ee80008000800 */
[----:B------:R-:W4:Y:S04]  /*09f0*/  @!P1 LDS R15, [R13+UR4+0xc00] ;  /* 0x000c00040d0f9984 */ /* 0x000f280008000800 */
[----:B-1----:R-:W1:Y:S04]  /*0a00*/  SHFL.BFLY PT, R19, R14, 0x4, 0x1f ;  /* 0x0c801f000e137f89 */ /* 0x002e6800000e0000 */
[----:B--2---:R-:W2:Y:S04]  /*0a10*/  SHFL.BFLY PT, R21, R2, 0x4, 0x1f ;  /* 0x0c801f0002157f89 */ /* 0x004ea800000e0000 */
[----:B---3--:R-:W3:Y:S04]  /*0a20*/  SHFL.BFLY PT, R17, R12, 0x4, 0x1f ;  /* 0x0c801f000c117f89 */ /* 0x008ee800000e0000 */
[----:B----4-:R-:W4:Y:S01]  /*0a30*/  SHFL.BFLY PT, R6, R15, 0x4, 0x1f ;  /* 0x0c801f000f067f89 */ /* 0x010f2200000e0000 */
[----:B-1----:R-:W-:Y:S01]  /*0a40*/  FADD R19, R14, R19 ;  /* 0x000000130e137221 */ /* 0x002fe20000000000 */
[----:B--2---:R-:W-:Y:S01]  /*0a50*/  FADD R21, R2, R21 ;  /* 0x0000001502157221 */ /* 0x004fe20000000000 */
[----:B---3--:R-:W-:Y:S01]  /*0a60*/  FADD R17, R12, R17 ;  /* 0x000000110c117221 */ /* 0x008fe20000000000 */
[----:B----4-:R-:W-:-:S03]  /*0a70*/  FADD R16, R15, R6 ;  /* 0x000000060f107221 */ /* 0x010fc60000000000 */
[----:B------:R-:W1:Y:S04]  /*0a80*/  SHFL.BFLY PT, R8, R21, 0x2, 0x1f ;  /* 0x0c401f0015087f89 */ /* 0x000e6800000e0000 */
[----:B------:R-:W2:Y:S04]  /*0a90*/  SHFL.BFLY PT, R6, R19, 0x2, 0x1f ;  /* 0x0c401f0013067f89 */ /* 0x000ea800000e0000 */
[----:B------:R-:W3:Y:S04]  /*0aa0*/  SHFL.BFLY PT, R10, R17, 0x2, 0x1f ;  /* 0x0c401f00110a7f89 */ /* 0x000ee800000e0000 */
[----:B------:R-:W4:Y:S01]  /*0ab0*/  SHFL.BFLY PT, R7, R16, 0x2, 0x1f ;  /* 0x0c401f0010077f89 */ /* 0x000f2200000e0000 */
[----:B-1----:R-:W-:Y:S01]  /*0ac0*/  FADD R8, R21, R8 ;  /* 0x0000000815087221 */ /* 0x002fe20000000000 */
[----:B--2---:R-:W-:Y:S01]  /*0ad0*/  FADD R6, R19, R6 ;  /* 0x0000000613067221 */ /* 0x004fe20000000000 */
[----:B---3--:R-:W-:Y:S01]  /*0ae0*/  FADD R10, R17, R10 ;  /* 0x0000000a110a7221 */ /* 0x008fe20000000000 */
[----:B----4-:R-:W-:-:S02]  /*0af0*/  FADD R2, R16, R7 ;  /* 0x0000000710027221 */ /* 0x010fc40000000000 */
[----:B------:R-:W1:Y:S04]  /*0b00*/  SHFL.BFLY PT, R9, R8, 0x1, 0x1f ;  /* 0x0c201f0008097f89 */ /* 0x000e6800000e0000 */
[----:B------:R-:W2:Y:S04]  /*0b10*/  SHFL.BFLY PT, R7, R6, 0x1, 0x1f ;  /* 0x0c201f0006077f89 */ /* 0x000ea800000e0000 */
[----:B------:R-:W3:Y:S04]  /*0b20*/  SHFL.BFLY PT, R11, R10, 0x1, 0x1f ;  /* 0x0c201f000a0b7f89 */ /* 0x000ee800000e0000 */
[----:B------:R-:W4:Y:S01]  /*0b30*/  SHFL.BFLY PT, R15, R2, 0x1, 0x1f ;  /* 0x0c201f00020f7f89 */ /* 0x000f2200000e0000 */
[----:B------:R-:W-:-:S04]  /*0b40*/  LOP3.LUT P0, RZ, R3, 0x7, RZ, 0xc0, !PT ;  /* 0x0000000703ff7812 */ /* 0x000fc8000780c0ff */
[----:B------:R-:W-:Y:S01]  /*0b50*/  ISETP.LT.AND P0, PT, R3, 0x400, !P0 ;  /* 0x000004000300780c */ /* 0x000fe20004701270 */
[----:B-1----:R-:W-:Y:S01]  /*0b60*/  FADD R14, R8, R9 ;  /* 0x00000009080e7221 */ /* 0x002fe20000000000 */
[----:B--2---:R-:W-:Y:S01]  /*0b70*/  FADD R12, R6, R7 ;  /* 0x00000007060c7221 */ /* 0x004fe20000000000 */
[----:B---3--:R-:W-:Y:S01]  /*0b80*/  FADD R16, R10, R11 ;  /* 0x0000000b0a107221 */ /* 0x008fe20000000000 */
[----:B----4-:R-:W-:-:S09]  /*0b90*/  FADD R18, R2, R15 ;  /* 0x0000000f02127221 */ /* 0x010fd20000000000 */
[----:B------:R1:W-:Y:S04]  /*0ba0*/  @P0 STS [R13+UR4], R12 ;  /* 0x0000000c0d000988 */ /* 0x0003e80008000804 */
[----:B------:R-:W-:Y:S04]  /*0bb0*/  @P0 STS [R13+UR4+0x400], R14 ;  /* 0x0004000e0d000988 */ /* 0x000fe80008000804 */
[----:B------:R-:W-:Y:S04]  /*0bc0*/  @P0 STS [R13+UR4+0x800], R16 ;  /* 0x000800100d000988 */ /* 0x000fe80008000804 */
[----:B------:R-:W-:Y:S01]  /*0bd0*/  @P0 STS [R13+UR4+0xc00], R18 ;  /* 0x000c00120d000988 */ /* 0x000fe20008000804 */
[----:B------:R-:W-:Y:S06]  /*0be0*/  BAR.SYNC.DEFER_BLOCKING 0x0 ;  /* 0x0000000000007b1d */ /* 0x000fec0000010000 */
[----:B------:R-:W-:Y:S04]  /*0bf0*/  LDS R8, [R5+UR4] ;  /* 0x0000000405087984 */ /* 0x000fe80008000800 */
[----:B------:R-:W-:Y:S04]  /*0c00*/  LDS R9, [R5+UR4+0x20] ;  /* 0x0000200405097984 */ /* 0x000fe80008000800 */
[----:B------:R-:W-:Y:S04]  /*0c10*/  LDS R10, [R5+UR4+0x40] ;  /* 0x00004004050a7984 */ /* 0x000fe80008000800 */
[----:B------:R-:W2:Y:S01]  /*0c20*/  LDS R11, [R5+UR4+0x60] ;  /* 0x00006004050b7984 */ /* 0x000ea20008000800 */
[----:B------:R-:W-:-:S05]  /*0c30*/  IADD3 R7, R5, UR4, RZ ;  /* 0x0000000405077c10 */ /* 0x000fca000fffe0ff */
[----:B------:R-:W-:Y:S01]  /*0c40*/  IMAD R4, R4, -0x1c, R7 ;  /* 0xffffffe404047824 */ /* 0x000fe200078e0207 */
[----:B------:R-:W-:Y:S01]  /*0c50*/  BAR.SYNC.DEFER_BLOCKING 0x0 ;  /* 0x0000000000007b1d */ /* 0x000fe20000010000 */
[----:B------:R-:W-:-:S04]  /*0c60*/  LOP3.LUT R2, R3, 0x7f, RZ, 0xc0, !PT ;  /* 0x0000007f03027812 */ /* 0x000fc800078ec0ff */
[----:B-1----:R-:W-:-:S03]  /*0c70*/  LEA R12, R2, UR4, 0x2 ;  /* 0x00000004020c7c11 */ /* 0x002fc6000f8e10ff */
[----:B------:R-:W1:Y:S01]  /*0c80*/  LDC.64 R6, c[0x0][0x210] ;  /* 0x00008400ff067b82 */ /* 0x000e620000000a00 */
[----:B--2---:R2:W-:Y:S07]  /*0c90*/  STS.128 [R4], R8 ;  /* 0x0000000804007388 */ /* 0x0045ee0000000c00 */
[----:B------:R-:W-:Y:S01]  /*0ca0*/  BAR.SYNC.DEFER_BLOCKING 0x0 ;  /* 0x0000000000007b1d */ /* 0x000fe20000010000 */
[----:B------:R-:W-:Y:S02]  /*0cb0*/  LOP3.LUT P0, RZ, R3, 0x80, RZ, 0xc0, !PT ;  /* 0x0000008003ff7812 */ /* 0x000fe4000780c0ff */
[----:B------:R-:W-:-:S04]  /*0cc0*/  LOP3.LUT R3, R0, 0x7f, R3, 0xf8, !PT ;  /* 0x0000007f00037812 */ /* 0x000fc800078ef803 */
[C---:B------:R-:W-:Y:S01]  /*0cd0*/  ISETP.LT.AND P0, PT, R3.reuse, 0x1400, !P0 ;  /* 0x000014000300780c */ /* 0x040fe20004701270 */
[----:B------:R-:W3:Y:S01]  /*0ce0*/  LDS R12, [R12] ;  /* 0x000000000c0c7984 */ /* 0x000ee20000000800 */
[----:B-1----:R-:W-:Y:S01]  /*0cf0*/  IMAD.WIDE R2, R3, 0x4, R6 ;  /* 0x0000000403027825 */ /* 0x002fe200078e0206 */
[----:B------:R-:W-:Y:S10]  /*0d00*/  BAR.SYNC.DEFER_BLOCKING 0x0 ;  /* 0x0000000000007b1d */ /* 0x000ff40000010000 */
[----:B--2---:R-:W-:Y:S05]  /*0d10*/  @!P0 EXIT ;  /* 0x000000000000894d */ /* 0x004fea0003800000 */
[----:B---3--:R-:W-:-:S05]  /*0d20*/  FMUL R5, R12, 0.0625 ;  /* 0x3d8000000c057820 */ /* 0x008fca0000400000 */
[----:B------:R-:W-:Y:S01]  /*0d30*/  STG.E desc[UR6][R2.64], R5 ;  /* 0x0000000502007986 */ /* 0x000fe2000c101906 */
[----:B------:R-:W-:Y:S05]  /*0d40*/  EXIT ;  /* 0x000000000000794d */ /* 0x000fea0003800000 */
.L_x_0:
[----:B------:R-:W-:-:S00]  /*0d50*/  BRA `(.L_x_0) ;  /* 0xfffffffc00fc7947 */ /* 0x000fc0000383ffff */
[----:B------:R-:W-:-:S00]  /*0d60*/  NOP ;  /* 0x0000000000007918 */ /* 0x000fc00000000000 */
        /* <DEDUP_REMOVED lines=9> */
.L_x_1:


//--------------------- .nv.shared.triton_per_fused_mean_silu_2 --------------------------
	.section	.nv.shared.triton_per_fused_mean_silu_2,"aw",@nobits
	.sectionflags	@""
	.align	16
	.zero		1024


//--------------------- .nv.constant0.triton_per_fused_mean_silu_2 --------------------------
	.section	.nv.constant0.triton_per_fused_mean_silu_2,"a",@progbits
	.sectionflags	@""
	.align	4
.nv.constant0.triton_per_fused_mean_silu_2:
	.zero		552
